	.headerflags	@"EF_CUDA_TEXMODE_UNIFIED EF_CUDA_64BIT_ADDRESS EF_CUDA_ACCELERATORS EF_CUDA_SM90 EF_CUDA_VIRTUAL_SM(EF_CUDA_SM90)"
	.elftype	@"ET_EXEC"


//--------------------- .nv.info                  --------------------------
	.section	.nv.info,"",@"SHT_CUDA_INFO"
	.align	4


	//----- nvinfo : EIATTR_REGCOUNT
	.align		4
        /*0000*/ 	.byte	0x04, 0x2f
        /*0002*/ 	.short	(.L_3 - .L_2)
	.align		4
.L_2:
        /*0004*/ 	.word	index@(triton_poi_fused__native_batch_norm_legit_no_training_convolution_relu_threshold_backward_4)
        /*0008*/ 	.word	0x00000020


	//----- nvinfo : EIATTR_MIN_STACK_SIZE
	.align		4
.L_3:
        /*000c*/ 	.byte	0x04, 0x12
        /*000e*/ 	.short	(.L_5 - .L_4)
	.align		4
.L_4:
        /*0010*/ 	.word	index@(triton_poi_fused__native_batch_norm_legit_no_training_convolution_relu_threshold_backward_4)
        /*0014*/ 	.word	0x00000000


	//----- nvinfo : EIATTR_FRAME_SIZE
	.align		4
.L_5:
        /*0018*/ 	.byte	0x04, 0x11
        /*001a*/ 	.short	(.L_7 - .L_6)
	.align		4
.L_6:
        /*001c*/ 	.word	index@(triton_poi_fused__native_batch_norm_legit_no_training_convolution_relu_threshold_backward_4)
        /*0020*/ 	.word	0x00000000


	//----- nvinfo : EIATTR_MIN_STACK_SIZE
	.align		4
.L_7:
        /*0024*/ 	.byte	0x04, 0x12
        /*0026*/ 	.short	(.L_9 - .L_8)
	.align		4
.L_8:
        /*0028*/ 	.word	index@(triton_poi_fused__native_batch_norm_legit_no_training_convolution_relu_threshold_backward_4)
        /*002c*/ 	.word	0x00000000
.L_9:


//--------------------- .nv.info.triton_poi_fused__native_batch_norm_legit_no_training_convolution_relu_threshold_backward_4 --------------------------
	.section	.nv.info.triton_poi_fused__native_batch_norm_legit_no_training_convolution_relu_threshold_backward_4,"",@"SHT_CUDA_INFO"
	.sectionflags	@""
	.align	4


	//----- nvinfo : EIATTR_CUDA_API_VERSION
	.align		4
        /*0000*/ 	.byte	0x04, 0x37
        /*0002*/ 	.short	(.L_11 - .L_10)
.L_10:
        /*0004*/ 	.word	0x0000007c


	//----- nvinfo : EIATTR_KPARAM_INFO
	.align		4
.L_11:
        /*0008*/ 	.byte	0x04, 0x17
        /*000a*/ 	.short	(.L_13 - .L_12)
.L_12:
        /*000c*/ 	.word	0x00000000
        /*0010*/ 	.short	0x0008
        /*0012*/ 	.short	0x0040
        /*0014*/ 	.byte	0x00, 0xf0, 0x11, 0x00


	//----- nvinfo : EIATTR_KPARAM_INFO
	.align		4
.L_13:
        /*0018*/ 	.byte	0x04, 0x17
        /*001a*/ 	.short	(.L_15 - .L_14)
.L_14:
        /*001c*/ 	.word	0x00000000
        /*0020*/ 	.short	0x0007
        /*0022*/ 	.short	0x0038
        /*0024*/ 	.byte	0x00, 0xf4, 0x21, 0x00


	//----- nvinfo : EIATTR_KPARAM_INFO
	.align		4
.L_15:
        /*0028*/ 	.byte	0x04, 0x17
        /*002a*/ 	.short	(.L_17 - .L_16)
.L_16:
        /*002c*/ 	.word	0x00000000
        /*0030*/ 	.short	0x0006
        /*0032*/ 	.short	0x0030
        /*0034*/ 	.byte	0x00, 0xf4, 0x21, 0x00


	//----- nvinfo : EIATTR_KPARAM_INFO
	.align		4
.L_17:
        /*0038*/ 	.byte	0x04, 0x17
        /*003a*/ 	.short	(.L_19 - .L_18)
.L_18:
        /*003c*/ 	.word	0x00000000
        /*0040*/ 	.short	0x0005
        /*0042*/ 	.short	0x0028
        /*0044*/ 	.byte	0x00, 0xf4, 0x21, 0x00


	//----- nvinfo : EIATTR_KPARAM_INFO
	.align		4
.L_19:
        /*0048*/ 	.byte	0x04, 0x17
        /*004a*/ 	.short	(.L_21 - .L_20)
.L_20:
        /*004c*/ 	.word	0x00000000
        /*0050*/ 	.short	0x0004
        /*0052*/ 	.short	0x0020
        /*0054*/ 	.byte	0x00, 0xf4, 0x21, 0x00


	//----- nvinfo : EIATTR_KPARAM_INFO
	.align		4
.L_21:
        /*0058*/ 	.byte	0x04, 0x17
        /*005a*/ 	.short	(.L_23 - .L_22)
.L_22:
        /*005c*/ 	.word	0x00000000
        /*0060*/ 	.short	0x0003
        /*0062*/ 	.short	0x0018
        /*0064*/ 	.byte	0x00, 0xf4, 0x21, 0x00


	//----- nvinfo : EIATTR_KPARAM_INFO
	.align		4
.L_23:
        /*0068*/ 	.byte	0x04, 0x17
        /*006a*/ 	.short	(.L_25 - .L_24)
.L_24:
        /*006c*/ 	.word	0x00000000
        /*0070*/ 	.short	0x0002
        /*0072*/ 	.short	0x0010
        /*0074*/ 	.byte	0x00, 0xf4, 0x21, 0x00


	//----- nvinfo : EIATTR_KPARAM_INFO
	.align		4
.L_25:
        /*0078*/ 	.byte	0x04, 0x17
        /*007a*/ 	.short	(.L_27 - .L_26)
.L_26:
        /*007c*/ 	.word	0x00000000
        /*0080*/ 	.short	0x0001
        /*0082*/ 	.short	0x0008
        /*0084*/ 	.byte	0x00, 0xf4, 0x21, 0x00


	//----- nvinfo : EIATTR_KPARAM_INFO
	.align		4
.L_27:
        /*0088*/ 	.byte	0x04, 0x17
        /*008a*/ 	.short	(.L_29 - .L_28)
.L_28:
        /*008c*/ 	.word	0x00000000
        /*0090*/ 	.short	0x0000
        /*0092*/ 	.short	0x0000
        /*0094*/ 	.byte	0x00, 0xf4, 0x21, 0x00


	//----- nvinfo : EIATTR_SPARSE_MMA_MASK
	.align		4
.L_29:
        /*0098*/ 	.byte	0x03, 0x50
        /*009a*/ 	.short	0x0000


	//----- nvinfo : EIATTR_MAXREG_COUNT
	.align		4
        /*009c*/ 	.byte	0x03, 0x1b
        /*009e*/ 	.short	0x00ff


	//----- nvinfo : EIATTR_EXIT_INSTR_OFFSETS
	.align		4
        /*00a0*/ 	.byte	0x04, 0x1c
        /*00a2*/ 	.short	(.L_31 - .L_30)


	//   ....[0]....
.L_30:
        /*00a4*/ 	.word	0x00000680


	//   ....[1]....
        /*00a8*/ 	.word	0x000006a0


	//----- nvinfo : EIATTR_REQNTID
	.align		4
.L_31:
        /*00ac*/ 	.byte	0x04, 0x10
        /*00ae*/ 	.short	(.L_33 - .L_32)
.L_32:
        /*00b0*/ 	.word	0x00000080
        /*00b4*/ 	.word	0x00000001
        /*00b8*/ 	.word	0x00000001


	//----- nvinfo : EIATTR_CBANK_PARAM_SIZE
	.align		4
.L_33:
        /*00bc*/ 	.byte	0x03, 0x19
        /*00be*/ 	.short	0x0044


	//----- nvinfo : EIATTR_PARAM_CBANK
	.align		4
        /*00c0*/ 	.byte	0x04, 0x0a
        /*00c2*/ 	.short	(.L_35 - .L_34)
	.align		4
.L_34:
        /*00c4*/ 	.word	index@(.nv.constant0.triton_poi_fused__native_batch_norm_legit_no_training_convolution_relu_threshold_backward_4)
        /*00c8*/ 	.short	0x0210
        /*00ca*/ 	.short	0x0044


	//----- nvinfo : EIATTR_SW_WAR
	.align		4
.L_35:
        /*00cc*/ 	.byte	0x04, 0x36
        /*00ce*/ 	.short	(.L_37 - .L_36)
.L_36:
        /*00d0*/ 	.word	0x00000008
.L_37:


//--------------------- .nv.callgraph             --------------------------
	.section	.nv.callgraph,"",@"SHT_CUDA_CALLGRAPH"
	.align	4
	.sectionentsize	8
	.align		4
        /*0000*/ 	.word	0x00000000
	.align		4
        /*0004*/ 	.word	0xffffffff
	.align		4
        /*0008*/ 	.word	0x00000000
	.align		4
        /*000c*/ 	.word	0xfffffffe
	.align		4
        /*0010*/ 	.word	0x00000000
	.align		4
        /*0014*/ 	.word	0xfffffffd
	.align		4
        /*0018*/ 	.word	0x00000000
	.align		4
        /*001c*/ 	.word	0xfffffffc


//--------------------- .nv.constant4             --------------------------
	.section	.nv.constant4,"a",@progbits
	.align	8
	.align		8
.nv.constant4:
        /*0000*/ 	.dword	_$_str
	.align		8
        /*0008*/ 	.dword	_$_str_$_2


//--------------------- .text.triton_poi_fused__native_batch_norm_legit_no_training_convolution_relu_threshold_backward_4 --------------------------
	.section	.text.triton_poi_fused__native_batch_norm_legit_no_training_convolution_relu_threshold_backward_4,"ax",@progbits
	.align	128
        .global         triton_poi_fused__native_batch_norm_legit_no_training_convolution_relu_threshold_backward_4
        .type           triton_poi_fused__native_batch_norm_legit_no_training_convolution_relu_threshold_backward_4,@function
        .size           triton_poi_fused__native_batch_norm_legit_no_training_convolution_relu_threshold_backward_4,(.L_x_1 - triton_poi_fused__native_batch_norm_legit_no_training_convolution_relu_threshold_backward_4)
        .other          triton_poi_fused__native_batch_norm_legit_no_training_convolution_relu_threshold_backward_4,@"STO_CUDA_ENTRY STV_DEFAULT"
triton_poi_fused__native_batch_norm_legit_no_training_convolution_relu_threshold_backward_4:
.text.triton_poi_fused__native_batch_norm_legit_no_training_convolution_relu_threshold_backward_4:
[----:B------:R-:W0:Y:S01]  /*0000*/  LDC R1, c[0x0][0x28] ;  /* 0x00000a00ff017b82 */ /* 0x000e220000000800 */
[----:B------:R-:W1:Y:S07]  /*0010*/  S2R R0, SR_TID.X ;  /* 0x0000000000007919 */ /* 0x000e6e0000002100 */
[----:B------:R-:W2:Y:S01]  /*0020*/  LDC.64 R2, c[0x0][0x228] ;  /* 0x00008a00ff027b82 */ /* 0x000ea20000000a00 */
[----:B------:R-:W-:Y:S01]  /*0030*/  CS2R R18, SRZ ;  /* 0x0000000000127805 */ /* 0x000fe2000001ff00 */
[----:B------:R-:W-:Y:S01]  /*0040*/  ULDC.64 UR4, c[0x0][0x208] ;  /* 0x0000820000047ab9 */ /* 0x000fe20000000a00 */
[----:B------:R-:W3:Y:S05]  /*0050*/  S2R R17, SR_CTAID.X ;  /* 0x0000000000117919 */ /* 0x000eea0000002500 */
[----:B------:R-:W4:Y:S08]  /*0060*/  LDC.64 R10, c[0x0][0x218] ;  /* 0x00008600ff0a7b82 */ /* 0x000f300000000a00 */
[----:B------:R-:W5:Y:S08]  /*0070*/  LDC.64 R8, c[0x0][0x210] ;  /* 0x00008400ff087b82 */ /* 0x000f700000000a00 */
[----:B------:R-:W2:Y:S01]  /*0080*/  LDC.64 R14, c[0x0][0x220] ;  /* 0x00008800ff0e7b82 */ /* 0x000ea20000000a00 */
[----:B------:R-:W-:Y:S01]  /*0090*/  CS2R R20, SRZ ;  /* 0x0000000000147805 */ /* 0x000fe2000001ff00 */
[----:B------:R-:W-:Y:S01]  /*00a0*/  IMAD.MOV.U32 R16, RZ, RZ, RZ ;  /* 0x000000ffff107224 */ /* 0x000fe200078e00ff */
[----:B------:R-:W-:Y:S01]  /*00b0*/  MOV R29, RZ ;  /* 0x000000ff001d7202 */ /* 0x000fe20000000f00 */
[----:B------:R-:W-:Y:S01]  /*00c0*/  ULDC.64 UR6, c[0x0][0x248] ;  /* 0x0000920000067ab9 */ /* 0x000fe20000000a00 */
[----:B-1----:R-:W-:-:S04]  /*00d0*/  SHF.L.U32 R0, R0, 0x1, RZ ;  /* 0x0000000100007819 */ /* 0x002fc800000006ff */
[----:B------:R-:W-:-:S04]  /*00e0*/  LOP3.LUT R0, R0, 0xfe, RZ, 0xc0, !PT ;  /* 0x000000fe00007812 */ /* 0x000fc800078ec0ff */
[----:B---3--:R-:W-:-:S04]  /*00f0*/  LEA R17, R17, R0, 0x8 ;  /* 0x0000000011117211 */ /* 0x008fc800078e40ff */
[C---:B------:R-:W-:Y:S01]  /*0100*/  ISETP.GE.AND P0, PT, R17.reuse, 0x120, PT ;  /* 0x000001201100780c */ /* 0x040fe20003f06270 */
[C---:B------:R-:W-:Y:S02]  /*0110*/  VIADD R0, R17.reuse, 0x1 ;  /* 0x0000000111007836 */ /* 0x040fe40000000000 */
[----:B------:R-:W-:-:S04]  /*0120*/  IMAD.HI R4, R17, 0x38e38e39, RZ ;  /* 0x38e38e3911047827 */ /* 0x000fc800078e02ff */
[----:B------:R-:W-:Y:S01]  /*0130*/  IMAD.HI R0, R0, 0x38e38e39, RZ ;  /* 0x38e38e3900007827 */ /* 0x000fe200078e02ff */
[----:B------:R-:W-:-:S04]  /*0140*/  SHF.R.S32.HI R5, RZ, 0x1, R4 ;  /* 0x00000001ff057819 */ /* 0x000fc80000011404 */
[----:B------:R-:W-:Y:S02]  /*0150*/  SHF.R.S32.HI R7, RZ, 0x1, R0 ;  /* 0x00000001ff077819 */ /* 0x000fe40000011400 */
[----:B------:R-:W-:Y:S02]  /*0160*/  LEA.HI R5, R4, R5, RZ, 0x1 ;  /* 0x0000000504057211 */ /* 0x000fe400078f08ff */
[----:B------:R-:W-:Y:S02]  /*0170*/  LEA.HI R0, R0, R7, RZ, 0x1 ;  /* 0x0000000700007211 */ /* 0x000fe400078f08ff */
[----:B------:R-:W-:Y:S02]  /*0180*/  SHF.R.S32.HI R4, RZ, 0x1f, R5 ;  /* 0x0000001fff047819 */ /* 0x000fe40000011405 */
[----:B------:R-:W-:Y:S02]  /*0190*/  SHF.R.S32.HI R7, RZ, 0x1f, R0 ;  /* 0x0000001fff077819 */ /* 0x000fe40000011400 */
[----:B------:R-:W-:-:S02]  /*01a0*/  LEA.HI R4, R4, R5, RZ, 0x3 ;  /* 0x0000000504047211 */ /* 0x000fc400078f18ff */
[----:B------:R-:W-:Y:S02]  /*01b0*/  LEA.HI R7, R7, R0, RZ, 0x3 ;  /* 0x0000000007077211 */ /* 0x000fe400078f18ff */
[----:B------:R-:W-:Y:S02]  /*01c0*/  LOP3.LUT R4, R4, 0xfffffff8, RZ, 0xc0, !PT ;  /* 0xfffffff804047812 */ /* 0x000fe400078ec0ff */
[----:B------:R-:W-:Y:S02]  /*01d0*/  LOP3.LUT R23, R7, 0xfffffff8, RZ, 0xc0, !PT ;  /* 0xfffffff807177812 */ /* 0x000fe400078ec0ff */
[----:B------:R-:W-:Y:S02]  /*01e0*/  IADD3 R25, R5, -R4, RZ ;  /* 0x8000000405197210 */ /* 0x000fe40007ffe0ff */
[----:B------:R-:W1:Y:S01]  /*01f0*/  LDC.64 R4, c[0x0][0x238] ;  /* 0x00008e00ff047b82 */ /* 0x000e620000000a00 */
[----:B------:R-:W-:Y:S01]  /*0200*/  IMAD.IADD R23, R0, 0x1, -R23 ;  /* 0x0000000100177824 */ /* 0x000fe200078e0a17 */
[----:B------:R-:W-:Y:S01]  /*0210*/  HFMA2.MMA R0, -RZ, RZ, 0, 0 ;  /* 0x00000000ff007435 */ /* 0x000fe200000001ff */
[----:B--2---:R-:W-:-:S04]  /*0220*/  IMAD.WIDE R6, R25, 0x4, R2 ;  /* 0x0000000419067825 */ /* 0x004fc800078e0202 */
[----:B------:R-:W-:Y:S01]  /*0230*/  IMAD.WIDE R12, R23, 0x4, R2 ;  /* 0x00000004170c7825 */ /* 0x000fe200078e0202 */
[----:B------:R2:W3:Y:S01]  /*0240*/  @!P0 LDG.E.EL R18, desc[UR4][R6.64] ;  /* 0x0000000406128981 */ /* 0x0004e2000c2e1900 */
[----:B------:R-:W1:Y:S03]  /*0250*/  LDC.64 R2, c[0x0][0x230] ;  /* 0x00008c00ff027b82 */ /* 0x000e660000000a00 */
[----:B------:R5:W3:Y:S01]  /*0260*/  @!P0 LDG.E.EL R0, desc[UR4][R12.64] ;  /* 0x000000040c008981 */ /* 0x000ae2000c2e1900 */
[----:B----4-:R-:W-:-:S04]  /*0270*/  IMAD.WIDE R26, R25, 0x4, R10 ;  /* 0x00000004191a7825 */ /* 0x010fc800078e020a */
[----:B------:R-:W-:Y:S01]  /*0280*/  IMAD.WIDE R10, R23, 0x4, R10 ;  /* 0x00000004170a7825 */ /* 0x000fe200078e020a */
[----:B--2---:R-:W-:Y:S01]  /*0290*/  CS2R R6, SRZ ;  /* 0x0000000000067805 */ /* 0x004fe2000001ff00 */
[----:B------:R1:W2:Y:S02]  /*02a0*/  @!P0 LDG.E.EL R21, desc[UR4][R26.64] ;  /* 0x000000041a158981 */ /* 0x0002a4000c2e1900 */
[----:B-----5:R-:W-:Y:S02]  /*02b0*/  IMAD.WIDE R8, R17, 0x4, R8 ;  /* 0x0000000411087825 */ /* 0x020fe400078e0208 */
[----:B------:R4:W5:Y:S02]  /*02c0*/  @!P0 LDG.E.EL R20, desc[UR4][R10.64] ;  /* 0x000000040a148981 */ /* 0x000964000c2e1900 */
[--C-:B0-----:R-:W-:Y:S02]  /*02d0*/  IMAD.WIDE R12, R25, 0x4, R14.reuse ;  /* 0x00000004190c7825 */ /* 0x101fe400078e020e */
[----:B------:R-:W2:Y:S02]  /*02e0*/  @!P0 LDG.E.64 R6, desc[UR4][R8.64] ;  /* 0x0000000408068981 */ /* 0x000ea4000c1e1b00 */
[----:B------:R-:W-:-:S02]  /*02f0*/  IMAD.WIDE R14, R23, 0x4, R14 ;  /* 0x00000004170e7825 */ /* 0x000fc400078e020e */
[----:B------:R-:W2:Y:S02]  /*0300*/  @!P0 LDG.E.EL R19, desc[UR4][R12.64] ;  /* 0x000000040c138981 */ /* 0x000ea4000c2e1900 */
[C---:B-1----:R-:W-:Y:S02]  /*0310*/  IMAD.WIDE R26, R25.reuse, 0x4, R2 ;  /* 0x00000004191a7825 */ /* 0x042fe400078e0202 */
[----:B------:R-:W2:Y:S02]  /*0320*/  @!P0 LDG.E.EL R16, desc[UR4][R14.64] ;  /* 0x000000040e108981 */ /* 0x000ea4000c2e1900 */
[----:B------:R-:W-:-:S04]  /*0330*/  IMAD.WIDE R24, R25, 0x4, R4 ;  /* 0x0000000419187825 */ /* 0x000fc800078e0204 */
[C---:B------:R-:W-:Y:S01]  /*0340*/  IMAD.WIDE R2, R23.reuse, 0x4, R2 ;  /* 0x0000000417027825 */ /* 0x040fe200078e0202 */
[----:B------:R-:W2:Y:S03]  /*0350*/  @!P0 LDG.E.EL R29, desc[UR4][R24.64] ;  /* 0x00000004181d8981 */ /* 0x000ea6000c2e1900 */
[----:B------:R-:W-:Y:S01]  /*0360*/  IMAD.WIDE R4, R23, 0x4, R4 ;  /* 0x0000000417047825 */ /* 0x000fe200078e0204 */
[----:B------:R-:W-:-:S03]  /*0370*/  CS2R R22, SRZ ;  /* 0x0000000000167805 */ /* 0x000fc6000001ff00 */
[----:B----4-:R-:W-:-:S03]  /*0380*/  IMAD.MOV.U32 R10, RZ, RZ, RZ ;  /* 0x000000ffff0a7224 */ /* 0x010fc600078e00ff */
[----:B------:R-:W4:Y:S04]  /*0390*/  @!P0 LDG.E.EL R22, desc[UR4][R26.64] ;  /* 0x000000041a168981 */ /* 0x000f28000c2e1900 */
[----:B------:R0:W4:Y:S04]  /*03a0*/  @!P0 LDG.E.EL R23, desc[UR4][R2.64] ;  /* 0x0000000402178981 */ /* 0x000128000c2e1900 */
[----:B------:R1:W4:Y:S01]  /*03b0*/  @!P0 LDG.E.EL R10, desc[UR4][R4.64] ;  /* 0x00000004040a8981 */ /* 0x000322000c2e1900 */
[----:B0-----:R-:W-:Y:S01]  /*03c0*/  HFMA2.MMA R3, -RZ, RZ, 1.625, 0 ;  /* 0x3e800000ff037435 */ /* 0x001fe200000001ff */
[----:B---3--:R-:W-:Y:S01]  /*03d0*/  FADD R18, R18, 9.9999997473787516356e-06 ;  /* 0x3727c5ac12127421 */ /* 0x008fe20000000000 */
[----:B------:R-:W-:-:S03]  /*03e0*/  FADD R0, R0, 9.9999997473787516356e-06 ;  /* 0x3727c5ac00007421 */ /* 0x000fc60000000000 */
[----:B------:R-:W0:Y:S08]  /*03f0*/  MUFU.SQRT R11, R18 ;  /* 0x00000012000b7308 */ /* 0x000e300000002000 */
[----:B------:R-:W3:Y:S01]  /*0400*/  MUFU.SQRT R12, R0 ;  /* 0x00000000000c7308 */ /* 0x000ee20000002000 */
[----:B0-----:R-:W-:Y:S02]  /*0410*/  FSETP.GT.AND P1, PT, R11, 8.50705917302346158658e+37, PT ;  /* 0x7e8000000b00780b */ /* 0x001fe40003f24000 */
[----:B---3--:R-:W-:-:S02]  /*0420*/  FSETP.GT.AND P2, PT, R12, 8.50705917302346158658e+37, PT ;  /* 0x7e8000000c00780b */ /* 0x008fc40003f44000 */
[----:B------:R-:W-:Y:S02]  /*0430*/  FSETP.GEU.AND P4, PT, R12, 1.175494350822287508e-38, PT ;  /* 0x008000000c00780b */ /* 0x000fe40003f8e000 */
[----:B------:R-:W-:-:S07]  /*0440*/  FSETP.GEU.AND P3, PT, R11, 1.175494350822287508e-38, PT ;  /* 0x008000000b00780b */ /* 0x000fce0003f6e000 */
[----:B------:R-:W-:Y:S02]  /*0450*/  @P1 FMUL R11, R11, 0.25 ;  /* 0x3e8000000b0b1820 */ /* 0x000fe40000400000 */
[----:B------:R-:W-:-:S04]  /*0460*/  @P2 FMUL R12, R12, 0.25 ;  /* 0x3e8000000c0c2820 */ /* 0x000fc80000400000 */
[----:B------:R-:W-:Y:S01]  /*0470*/  @!P4 FMUL R12, R12, 16777216 ;  /* 0x4b8000000c0cc820 */ /* 0x000fe20000400000 */
[----:B------:R-:W-:Y:S01]  /*0480*/  @!P3 FMUL R11, R11, 16777216 ;  /* 0x4b8000000b0bb820 */ /* 0x000fe20000400000 */
[----:B------:R-:W-:-:S04]  /*0490*/  FSEL R0, R3, 1, P1 ;  /* 0x3f80000003007808 */ /* 0x000fc80000800000 */
[----:B------:R-:W1:Y:S01]  /*04a0*/  MUFU.RCP R12, R12 ;  /* 0x0000000c000c7308 */ /* 0x000e620000001000 */
[----:B------:R-:W-:-:S07]  /*04b0*/  FSEL R3, R3, 1, P2 ;  /* 0x3f80000003037808 */ /* 0x000fce0001000000 */
[----:B------:R-:W0:Y:S01]  /*04c0*/  MUFU.RCP R11, R11 ;  /* 0x0000000b000b7308 */ /* 0x000e220000001000 */
[----:B------:R-:W-:Y:S01]  /*04d0*/  @!P4 FMUL R3, R3, 16777216 ;  /* 0x4b8000000303c820 */ /* 0x000fe20000400000 */
[----:B------:R-:W-:Y:S01]  /*04e0*/  @!P3 FMUL R0, R0, 16777216 ;  /* 0x4b8000000000b820 */ /* 0x000fe20000400000 */
[----:B--2---:R-:W-:Y:S01]  /*04f0*/  FADD R6, R21, R6 ;  /* 0x0000000615067221 */ /* 0x004fe20000000000 */
[----:B-----5:R-:W-:Y:S01]  /*0500*/  FADD R7, R20, R7 ;  /* 0x0000000714077221 */ /* 0x020fe20000000000 */
[----:B-1----:R-:W-:Y:S02]  /*0510*/  FMUL R4, R12, R3 ;  /* 0x000000030c047220 */ /* 0x002fe40000400000 */
[----:B------:R-:W1:Y:S01]  /*0520*/  LDC.64 R2, c[0x0][0x240] ;  /* 0x00009000ff027b82 */ /* 0x000e620000000a00 */
[----:B------:R-:W-:Y:S01]  /*0530*/  FADD R19, R6, -R19 ;  /* 0x8000001306137221 */ /* 0x000fe20000000000 */
[----:B------:R-:W-:Y:S01]  /*0540*/  FADD R5, R7, -R16 ;  /* 0x8000001007057221 */ /* 0x000fe20000000000 */
[----:B0-----:R-:W-:-:S03]  /*0550*/  FMUL R0, R11, R0 ;  /* 0x000000000b007220 */ /* 0x001fc60000400000 */
[----:B------:R-:W-:Y:S01]  /*0560*/  FMUL R5, R4, R5 ;  /* 0x0000000504057220 */ /* 0x000fe20000400000 */
[----:B------:R-:W-:-:S03]  /*0570*/  FMUL R0, R0, R19 ;  /* 0x0000001300007220 */ /* 0x000fc60000400000 */
[----:B----4-:R-:W-:Y:S01]  /*0580*/  FFMA R5, R5, R23, R10 ;  /* 0x0000001705057223 */ /* 0x010fe2000000000a */
[----:B------:R-:W-:-:S04]  /*0590*/  FFMA R0, R0, R22, R29 ;  /* 0x0000001600007223 */ /* 0x000fc8000000001d */
[C---:B------:R-:W-:Y:S02]  /*05a0*/  FSETP.GEU.AND P1, PT, R5.reuse, RZ, PT ;  /* 0x000000ff0500720b */ /* 0x040fe40003f2e000 */
[C---:B------:R-:W-:Y:S02]  /*05b0*/  FSETP.GEU.AND P2, PT, R0.reuse, RZ, PT ;  /* 0x000000ff0000720b */ /* 0x040fe40003f4e000 */
[----:B------:R-:W-:Y:S02]  /*05c0*/  FSEL R13, R5, RZ, P1 ;  /* 0x000000ff050d7208 */ /* 0x000fe40000800000 */
[----:B------:R-:W-:Y:S01]  /*05d0*/  FSEL R12, R0, RZ, P2 ;  /* 0x000000ff000c7208 */ /* 0x000fe20001000000 */
[----:B-1----:R-:W-:Y:S01]  /*05e0*/  IMAD.WIDE R2, R17, 0x4, R2 ;  /* 0x0000000411027825 */ /* 0x002fe200078e0202 */
[----:B------:R-:W-:Y:S02]  /*05f0*/  FSETP.GTU.AND P2, PT, R13, RZ, PT ;  /* 0x000000ff0d00720b */ /* 0x000fe40003f4c000 */
[----:B------:R-:W-:-:S02]  /*0600*/  FSETP.GTU.AND P3, PT, R12, RZ, PT ;  /* 0x000000ff0c00720b */ /* 0x000fc40003f6c000 */
[----:B------:R-:W-:Y:S01]  /*0610*/  IADD3 R4, P1, R17, UR6, RZ ;  /* 0x0000000611047c10 */ /* 0x000fe2000ff3e0ff */
[----:B------:R0:W-:Y:S01]  /*0620*/  @!P0 STG.E.64 desc[UR4][R8.64], R6 ;  /* 0x0000000608008986 */ /* 0x0001e2000c101b04 */
[----:B------:R-:W-:Y:S02]  /*0630*/  SEL R0, RZ, 0x1, P3 ;  /* 0x00000001ff007807 */ /* 0x000fe40001800000 */
[----:B------:R-:W-:Y:S01]  /*0640*/  SEL R11, RZ, 0x100, P2 ;  /* 0x00000100ff0b7807 */ /* 0x000fe20001000000 */
[----:B------:R0:W-:Y:S01]  /*0650*/  @!P0 STG.E.64 desc[UR4][R2.64], R12 ;  /* 0x0000000c02008986 */ /* 0x0001e2000c101b04 */
[----:B------:R-:W-:-:S03]  /*0660*/  LEA.HI.X.SX32 R5, R17, UR7, 0x1, P1 ;  /* 0x0000000711057c11 */ /* 0x000fc600088f0eff */
[----:B------:R-:W-:Y:S01]  /*0670*/  IMAD.IADD R11, R0, 0x1, R11 ;  /* 0x00000001000b7824 */ /* 0x000fe200078e020b */
[----:B0-----:R-:W-:Y:S06]  /*0680*/  @P0 EXIT ;  /* 0x000000000000094d */ /* 0x001fec0003800000 */
[----:B------:R-:W-:Y:S01]  /*0690*/  STG.E.U16 desc[UR4][R4.64], R11 ;  /* 0x0000000b04007986 */ /* 0x000fe2000c101504 */
[----:B------:R-:W-:Y:S05]  /*06a0*/  EXIT ;  /* 0x000000000000794d */ /* 0x000fea0003800000 */
.L_x_0:
[----:B------:R-:W-:-:S00]  /*06b0*/  BRA `(.L_x_0) ;  /* 0xfffffffc00fc7947 */ /* 0x000fc0000383ffff */
[----:B------:R-:W-:-:S00]  /*06c0*/  NOP ;  /* 0x0000000000007918 */ /* 0x000fc00000000000 */
        /* <DEDUP_REMOVED lines=11> */
.L_x_1:


//--------------------- .nv.global.init           --------------------------
	.section	.nv.global.init,"aw",@progbits
.nv.global.init:
	.type		_$_str,@object
	.size		_$_str,(_$_str_$_2 - _$_str)
_$_str:
        /*0000*/ 	.byte	0x5f, 0x5f, 0x43, 0x55, 0x44, 0x41, 0x5f, 0x46, 0x54, 0x5a, 0x00
	.type		_$_str_$_2,@object
	.size		_$_str_$_2,(.L_1 - _$_str_$_2)
_$_str_$_2:
        /*000b*/ 	.byte	0x5f, 0x5f, 0x43, 0x55, 0x44, 0x41, 0x5f, 0x50, 0x52, 0x45, 0x43, 0x5f, 0x53, 0x51, 0x52, 0x54
        /*001b*/ 	.byte	0x00
.L_1:


//--------------------- .nv.constant0.triton_poi_fused__native_batch_norm_legit_no_training_convolution_relu_threshold_backward_4 --------------------------
	.section	.nv.constant0.triton_poi_fused__native_batch_norm_legit_no_training_convolution_relu_threshold_backward_4,"a",@progbits
	.sectionflags	@""
	.align	4
.nv.constant0.triton_poi_fused__native_batch_norm_legit_no_training_convolution_relu_threshold_backward_4:
	.zero		596
